//
// Generated by NVIDIA NVVM Compiler
//
// Compiler Build ID: CL-36424714
// Cuda compilation tools, release 13.0, V13.0.88
// Based on NVVM 20.0.0
//

.version 9.0
.target sm_100
.address_size 64

	// .globl	_Z8CalcPropPiS_i
.global .align 4 .b8 precalc_xorwow_matrix[102400];
.global .align 4 .b8 precalc_xorwow_offset_matrix[102400];
.global .align 4 .b8 mrg32k3aM1[2304];
.global .align 4 .b8 mrg32k3aM2[2304];
.global .align 4 .b8 mrg32k3aM1SubSeq[2016];
.global .align 4 .b8 mrg32k3aM2SubSeq[2016];
.global .align 4 .b8 mrg32k3aM1Seq[2304];
.global .align 4 .b8 mrg32k3aM2Seq[2304];
.const .align 8 .b8 __cr_lgamma_table[72];
.global .align 4 .u32 d_m;
.global .align 4 .u32 d_e;
.global .align 4 .u32 d_M;
.global .align 4 .u32 d_E;
.global .align 4 .f32 d_M2;
.global .align 4 .f32 d_E2;

.visible .entry _Z8CalcPropPiS_i(
	.param .u64 .ptr .align 1 _Z8CalcPropPiS_i_param_0,
	.param .u64 .ptr .align 1 _Z8CalcPropPiS_i_param_1,
	.param .u32 _Z8CalcPropPiS_i_param_2
)
{
	.reg .pred 	%p<2>;
	.reg .b32 	%r<23>;
	.reg .b32 	%f<8>;
	.reg .b64 	%rd<8>;

	ld.param.u64 	%rd1, [_Z8CalcPropPiS_i_param_0];
	ld.param.u64 	%rd2, [_Z8CalcPropPiS_i_param_1];
	cvta.to.global.u64 	%rd3, %rd1;
	cvta.to.global.u64 	%rd4, %rd2;
	mov.u32 	%r1, %ctaid.x;
	mov.u32 	%r2, %ntid.x;
	mov.u32 	%r3, %tid.x;
	mov.u32 	%r4, %ctaid.y;
	mov.u32 	%r5, %ntid.y;
	mov.u32 	%r6, %tid.y;
	mad.lo.s32 	%r7, %r4, %r5, %r6;
	mov.u32 	%r8, %nctaid.x;
	mad.lo.s32 	%r9, %r7, %r8, %r1;
	mad.lo.s32 	%r10, %r9, %r2, %r3;
	mul.wide.s32 	%rd5, %r10, 4;
	add.s64 	%rd6, %rd4, %rd5;
	ld.global.u32 	%r11, [%rd6];
	atom.global.add.u32 	%r12, [d_m], %r11;
	add.s64 	%rd7, %rd3, %rd5;
	ld.global.u32 	%r13, [%rd7];
	atom.global.add.u32 	%r14, [d_e], %r13;
	setp.ne.s32 	%p1, %r10, 0;
	@%p1 bra 	$L__BB0_2;
	ld.global.u32 	%r15, [d_m];
	abs.s32 	%r16, %r15;
	ld.global.u32 	%r17, [d_M];
	add.s32 	%r18, %r17, %r16;
	st.global.u32 	[d_M], %r18;
	ld.global.u32 	%r19, [d_e];
	ld.global.u32 	%r20, [d_E];
	add.s32 	%r21, %r20, %r19;
	st.global.u32 	[d_E], %r21;
	cvt.rn.f32.s32 	%f1, %r19;
	mul.f32 	%f2, %f1, %f1;
	ld.global.f32 	%f3, [d_E2];
	fma.rn.f32 	%f4, %f2, 0f3E800000, %f3;
	st.global.f32 	[d_E2], %f4;
	cvt.rn.f32.s32 	%f5, %r15;
	ld.global.f32 	%f6, [d_M2];
	fma.rn.f32 	%f7, %f5, %f5, %f6;
	st.global.f32 	[d_M2], %f7;
	mov.b32 	%r22, 0;
	st.global.u32 	[d_m], %r22;
	st.global.u32 	[d_e], %r22;
$L__BB0_2:
	ret;

}
	// .globl	_Z5resetv
.visible .entry _Z5resetv()
{
	.reg .pred 	%p<2>;
	.reg .b32 	%r<14>;

	mov.u32 	%r1, %ctaid.x;
	mov.u32 	%r2, %ntid.x;
	mov.u32 	%r3, %tid.x;
	mad.lo.s32 	%r4, %r1, %r2, %r3;
	mov.u32 	%r5, %ctaid.y;
	mov.u32 	%r6, %ntid.y;
	mov.u32 	%r7, %tid.y;
	mad.lo.s32 	%r8, %r5, %r6, %r7;
	mov.u32 	%r9, %nctaid.x;
	mul.lo.s32 	%r10, %r2, %r9;
	mul.lo.s32 	%r11, %r10, %r8;
	neg.s32 	%r12, %r4;
	setp.ne.s32 	%p1, %r11, %r12;
	@%p1 bra 	$L__BB1_2;
	mov.b32 	%r13, 0;
	st.global.u32 	[d_M], %r13;
	st.global.u32 	[d_E], %r13;
	st.global.u32 	[d_M2], %r13;
	st.global.u32 	[d_E2], %r13;
$L__BB1_2:
	ret;

}
	// .globl	_Z21MetropolisDevice_evenPiS_Pff
.visible .entry _Z21MetropolisDevice_evenPiS_Pff(
	.param .u64 .ptr .align 1 _Z21MetropolisDevice_evenPiS_Pff_param_0,
	.param .u64 .ptr .align 1 _Z21MetropolisDevice_evenPiS_Pff_param_1,
	.param .u64 .ptr .align 1 _Z21MetropolisDevice_evenPiS_Pff_param_2,
	.param .f32 _Z21MetropolisDevice_evenPiS_Pff_param_3
)
{
	.reg .pred 	%p<8>;
	.reg .b32 	%r<45>;
	.reg .b32 	%f<17>;
	.reg .b64 	%rd<21>;

	ld.param.u64 	%rd6, [_Z21MetropolisDevice_evenPiS_Pff_param_0];
	ld.param.u64 	%rd5, [_Z21MetropolisDevice_evenPiS_Pff_param_1];
	ld.param.u64 	%rd7, [_Z21MetropolisDevice_evenPiS_Pff_param_2];
	ld.param.f32 	%f2, [_Z21MetropolisDevice_evenPiS_Pff_param_3];
	cvta.to.global.u64 	%rd1, %rd6;
	cvta.to.global.u64 	%rd8, %rd7;
	mov.u32 	%r7, %ctaid.x;
	mov.u32 	%r8, %ntid.x;
	mov.u32 	%r9, %tid.x;
	mad.lo.s32 	%r10, %r7, %r8, %r9;
	mov.u32 	%r11, %ctaid.y;
	mov.u32 	%r12, %ntid.y;
	mov.u32 	%r13, %tid.y;
	mad.lo.s32 	%r1, %r11, %r12, %r13;
	mov.u32 	%r14, %nctaid.x;
	mul.lo.s32 	%r2, %r8, %r14;
	mov.u32 	%r15, %nctaid.y;
	mad.lo.s32 	%r3, %r1, %r2, %r10;
	mul.wide.s32 	%rd9, %r3, 4;
	add.s64 	%rd10, %rd8, %rd9;
	ld.global.f32 	%f1, [%rd10];
	setp.eq.s32 	%p1, %r10, 0;
	selp.b32 	%r16, %r2, 0, %p1;
	add.s32 	%r17, %r3, %r16;
	mul.wide.s32 	%rd11, %r17, 4;
	add.s64 	%rd2, %rd1, %rd11;
	mad.lo.s32 	%r4, %r12, %r15, -1;
	setp.eq.s32 	%p2, %r10, %r4;
	selp.b32 	%r5, %r2, 0, %p2;
	add.s32 	%r18, %r10, %r1;
	and.b32  	%r19, %r18, 1;
	setp.eq.b32 	%p3, %r19, 1;
	@%p3 bra 	$L__BB2_4;
	sub.s32 	%r20, %r3, %r5;
	mul.wide.s32 	%rd12, %r20, 4;
	add.s64 	%rd13, %rd1, %rd12;
	mul.lo.s32 	%r21, %r4, %r2;
	neg.s32 	%r22, %r2;
	setp.eq.s32 	%p4, %r1, 0;
	selp.b32 	%r23, %r21, %r22, %p4;
	add.s32 	%r24, %r3, %r23;
	mul.wide.s32 	%rd14, %r24, 4;
	add.s64 	%rd15, %rd1, %rd14;
	ld.global.u32 	%r25, [%rd15];
	ld.global.u32 	%r26, [%rd13+4];
	ld.global.u32 	%r27, [%rd2+-4];
	cvta.to.global.u64 	%rd16, %rd5;
	neg.s32 	%r28, %r21;
	add.s32 	%r29, %r2, -1;
	setp.eq.s32 	%p5, %r1, %r29;
	selp.b32 	%r30, %r28, %r2, %p5;
	add.s32 	%r31, %r3, %r30;
	mul.wide.s32 	%rd17, %r31, 4;
	add.s64 	%rd18, %rd1, %rd17;
	ld.global.u32 	%r32, [%rd18];
	mul.wide.s32 	%rd19, %r5, 4;
	add.s64 	%rd3, %rd13, %rd19;
	ld.global.u32 	%r33, [%rd3];
	add.s32 	%r34, %r26, %r27;
	add.s32 	%r35, %r34, %r25;
	add.s32 	%r36, %r35, %r32;
	mul.lo.s32 	%r37, %r36, %r33;
	neg.s32 	%r6, %r37;
	add.s64 	%rd4, %rd16, %rd9;
	st.global.u32 	[%rd4], %r6;
	setp.gt.s32 	%p6, %r6, 0;
	@%p6 bra 	$L__BB2_3;
	shl.b32 	%r38, %r6, 1;
	cvt.rn.f32.s32 	%f3, %r38;
	mul.f32 	%f4, %f2, %f3;
	fma.rn.f32 	%f5, %f4, 0f3BBB989D, 0f3F000000;
	cvt.sat.f32.f32 	%f6, %f5;
	mov.f32 	%f7, 0f4B400001;
	mov.f32 	%f8, 0f437C0000;
	fma.rm.f32 	%f9, %f6, %f8, %f7;
	add.f32 	%f10, %f9, 0fCB40007F;
	neg.f32 	%f11, %f10;
	fma.rn.f32 	%f12, %f4, 0f3FB8AA3B, %f11;
	fma.rn.f32 	%f13, %f4, 0f32A57060, %f12;
	mov.b32 	%r39, %f9;
	shl.b32 	%r40, %r39, 23;
	mov.b32 	%f14, %r40;
	ex2.approx.ftz.f32 	%f15, %f13;
	mul.f32 	%f16, %f15, %f14;
	setp.leu.f32 	%p7, %f16, %f1;
	@%p7 bra 	$L__BB2_4;
$L__BB2_3:
	ld.global.u32 	%r41, [%rd3];
	neg.s32 	%r42, %r41;
	st.global.u32 	[%rd3], %r42;
	ld.global.u32 	%r43, [%rd4];
	neg.s32 	%r44, %r43;
	st.global.u32 	[%rd4], %r44;
$L__BB2_4:
	ret;

}
	// .globl	_Z20MetropolisDevice_oddPiS_Pff
.visible .entry _Z20MetropolisDevice_oddPiS_Pff(
	.param .u64 .ptr .align 1 _Z20MetropolisDevice_oddPiS_Pff_param_0,
	.param .u64 .ptr .align 1 _Z20MetropolisDevice_oddPiS_Pff_param_1,
	.param .u64 .ptr .align 1 _Z20MetropolisDevice_oddPiS_Pff_param_2,
	.param .f32 _Z20MetropolisDevice_oddPiS_Pff_param_3
)
{
	.reg .pred 	%p<9>;
	.reg .b32 	%r<44>;
	.reg .b32 	%f<19>;
	.reg .b64 	%rd<21>;

	ld.param.u64 	%rd6, [_Z20MetropolisDevice_oddPiS_Pff_param_0];
	ld.param.u64 	%rd5, [_Z20MetropolisDevice_oddPiS_Pff_param_1];
	ld.param.u64 	%rd7, [_Z20MetropolisDevice_oddPiS_Pff_param_2];
	ld.param.f32 	%f3, [_Z20MetropolisDevice_oddPiS_Pff_param_3];
	cvta.to.global.u64 	%rd1, %rd6;
	cvta.to.global.u64 	%rd8, %rd7;
	mov.u32 	%r6, %ctaid.x;
	mov.u32 	%r7, %ntid.x;
	mov.u32 	%r8, %tid.x;
	mad.lo.s32 	%r9, %r6, %r7, %r8;
	mov.u32 	%r10, %ctaid.y;
	mov.u32 	%r11, %ntid.y;
	mov.u32 	%r12, %tid.y;
	mad.lo.s32 	%r1, %r10, %r11, %r12;
	mov.u32 	%r13, %nctaid.x;
	mul.lo.s32 	%r2, %r7, %r13;
	mov.u32 	%r14, %nctaid.y;
	mad.lo.s32 	%r3, %r1, %r2, %r9;
	mul.wide.s32 	%rd9, %r3, 4;
	add.s64 	%rd10, %rd8, %rd9;
	ld.global.f32 	%f1, [%rd10];
	setp.eq.s32 	%p1, %r9, 0;
	selp.b32 	%r15, %r2, 0, %p1;
	add.s32 	%r16, %r3, %r15;
	mul.wide.s32 	%rd11, %r16, 4;
	add.s64 	%rd2, %rd1, %rd11;
	mad.lo.s32 	%r4, %r11, %r14, -1;
	setp.eq.s32 	%p2, %r9, %r4;
	selp.b32 	%r5, %r2, 0, %p2;
	add.s32 	%r17, %r9, %r1;
	and.b32  	%r18, %r17, 1;
	setp.eq.b32 	%p3, %r18, 1;
	not.pred 	%p4, %p3;
	@%p4 bra 	$L__BB3_4;
	sub.s32 	%r19, %r3, %r5;
	mul.wide.s32 	%rd12, %r19, 4;
	add.s64 	%rd13, %rd1, %rd12;
	mul.lo.s32 	%r20, %r4, %r2;
	neg.s32 	%r21, %r2;
	setp.eq.s32 	%p5, %r1, 0;
	selp.b32 	%r22, %r20, %r21, %p5;
	add.s32 	%r23, %r3, %r22;
	mul.wide.s32 	%rd14, %r23, 4;
	add.s64 	%rd15, %rd1, %rd14;
	ld.global.u32 	%r24, [%rd15];
	ld.global.u32 	%r25, [%rd13+4];
	ld.global.u32 	%r26, [%rd2+-4];
	cvta.to.global.u64 	%rd16, %rd5;
	neg.s32 	%r27, %r20;
	add.s32 	%r28, %r2, -1;
	setp.eq.s32 	%p6, %r1, %r28;
	selp.b32 	%r29, %r27, %r2, %p6;
	add.s32 	%r30, %r3, %r29;
	mul.wide.s32 	%rd17, %r30, 4;
	add.s64 	%rd18, %rd1, %rd17;
	ld.global.u32 	%r31, [%rd18];
	mul.wide.s32 	%rd19, %r5, 4;
	add.s64 	%rd3, %rd13, %rd19;
	ld.global.u32 	%r32, [%rd3];
	add.s32 	%r33, %r25, %r26;
	add.s32 	%r34, %r33, %r24;
	add.s32 	%r35, %r34, %r31;
	mul.lo.s32 	%r36, %r35, %r32;
	neg.s32 	%r37, %r36;
	add.s64 	%rd4, %rd16, %rd9;
	st.global.u32 	[%rd4], %r37;
	cvt.rn.f32.s32 	%f4, %r37;
	mul.f32 	%f2, %f4, 0fC0000000;
	setp.lt.f32 	%p7, %f2, 0f00000000;
	@%p7 bra 	$L__BB3_3;
	neg.f32 	%f5, %f2;
	mul.f32 	%f6, %f3, %f5;
	fma.rn.f32 	%f7, %f6, 0f3BBB989D, 0f3F000000;
	cvt.sat.f32.f32 	%f8, %f7;
	mov.f32 	%f9, 0f4B400001;
	mov.f32 	%f10, 0f437C0000;
	fma.rm.f32 	%f11, %f8, %f10, %f9;
	add.f32 	%f12, %f11, 0fCB40007F;
	neg.f32 	%f13, %f12;
	fma.rn.f32 	%f14, %f6, 0f3FB8AA3B, %f13;
	fma.rn.f32 	%f15, %f6, 0f32A57060, %f14;
	mov.b32 	%r38, %f11;
	shl.b32 	%r39, %r38, 23;
	mov.b32 	%f16, %r39;
	ex2.approx.ftz.f32 	%f17, %f15;
	mul.f32 	%f18, %f17, %f16;
	setp.leu.f32 	%p8, %f18, %f1;
	@%p8 bra 	$L__BB3_4;
$L__BB3_3:
	ld.global.u32 	%r40, [%rd3];
	neg.s32 	%r41, %r40;
	st.global.u32 	[%rd3], %r41;
	ld.global.u32 	%r42, [%rd4];
	neg.s32 	%r43, %r42;
	st.global.u32 	[%rd4], %r43;
$L__BB3_4:
	ret;

}


// ===== COMPILED SASS (sm_100) =====

	.target	sm_100

	.elftype	@"ET_EXEC"


//--------------------- .note.nv.tkinfo           --------------------------
	.section	.note.nv.tkinfo,"",@"SHT_NOTE"
	.sectionflags	@"SHF_NOTE_NV_TKINFO"
	.tkinfo
        /*0018*/ 	.word	0x00000002
        /*0030*/ 	.string	""
        /*0030*/ 	.string	"ptxas"
        /*0030*/ 	.string	"Cuda compilation tools, release 13.0, V13.0.88"
        /*0030*/ 	.string	"Build cuda_13.0.r13.0/compiler.36424714_0"
        /*0030*/ 	.string	"-arch sm_100 -m 64 "



//--------------------- .note.nv.cuinfo           --------------------------
	.section	.note.nv.cuinfo,"",@"SHT_NOTE"
	.sectionflags	@"SHF_NOTE_NV_CUINFO"
        /*0018*/ 	.short	0x0002
        /*001a*/ 	.short	0x0064
        /*001c*/ 	.short	0x0082
	.zero		2


//--------------------- .nv.info                  --------------------------
	.section	.nv.info,"",@"SHT_CUDA_INFO"
	.align	4


	//----- nvinfo : EIATTR_REGCOUNT
	.align		4
        /*0000*/ 	.byte	0x04, 0x2f
        /*0002*/ 	.short	(.L_16 - .L_15)
	.align		4
.L_15:
        /*0004*/ 	.word	index@(_Z8CalcPropPiS_i)
        /*0008*/ 	.word	0x00000016


	//----- nvinfo : EIATTR_FRAME_SIZE
	.align		4
.L_16:
        /*000c*/ 	.byte	0x04, 0x11
        /*000e*/ 	.short	(.L_18 - .L_17)
	.align		4
.L_17:
        /*0010*/ 	.word	index@(_Z8CalcPropPiS_i)
        /*0014*/ 	.word	0x00000000


	//----- nvinfo : EIATTR_REGCOUNT
	.align		4
.L_18:
        /*0018*/ 	.byte	0x04, 0x2f
        /*001a*/ 	.short	(.L_20 - .L_19)
	.align		4
.L_19:
        /*001c*/ 	.word	index@(_Z5resetv)
        /*0020*/ 	.word	0x0000000c


	//----- nvinfo : EIATTR_FRAME_SIZE
	.align		4
.L_20:
        /*0024*/ 	.byte	0x04, 0x11
        /*0026*/ 	.short	(.L_22 - .L_21)
	.align		4
.L_21:
        /*0028*/ 	.word	index@(_Z5resetv)
        /*002c*/ 	.word	0x00000000


	//----- nvinfo : EIATTR_REGCOUNT
	.align		4
.L_22:
        /*0030*/ 	.byte	0x04, 0x2f
        /*0032*/ 	.short	(.L_24 - .L_23)
	.align		4
.L_23:
        /*0034*/ 	.word	index@(_Z21MetropolisDevice_evenPiS_Pff)
        /*0038*/ 	.word	0x00000014


	//----- nvinfo : EIATTR_FRAME_SIZE
	.align		4
.L_24:
        /*003c*/ 	.byte	0x04, 0x11
        /*003e*/ 	.short	(.L_26 - .L_25)
	.align		4
.L_25:
        /*0040*/ 	.word	index@(_Z21MetropolisDevice_evenPiS_Pff)
        /*0044*/ 	.word	0x00000000


	//----- nvinfo : EIATTR_REGCOUNT
	.align		4
.L_26:
        /*0048*/ 	.byte	0x04, 0x2f
        /*004a*/ 	.short	(.L_28 - .L_27)
	.align		4
.L_27:
        /*004c*/ 	.word	index@(_Z20MetropolisDevice_oddPiS_Pff)
        /*0050*/ 	.word	0x00000014


	//----- nvinfo : EIATTR_FRAME_SIZE
	.align		4
.L_28:
        /*0054*/ 	.byte	0x04, 0x11
        /*0056*/ 	.short	(.L_30 - .L_29)
	.align		4
.L_29:
        /*0058*/ 	.word	index@(_Z20MetropolisDevice_oddPiS_Pff)
        /*005c*/ 	.word	0x00000000


	//----- nvinfo : EIATTR_MIN_STACK_SIZE
	.align		4
.L_30:
        /*0060*/ 	.byte	0x04, 0x12
        /*0062*/ 	.short	(.L_32 - .L_31)
	.align		4
.L_31:
        /*0064*/ 	.word	index@(_Z20MetropolisDevice_oddPiS_Pff)
        /*0068*/ 	.word	0x00000000


	//----- nvinfo : EIATTR_MIN_STACK_SIZE
	.align		4
.L_32:
        /*006c*/ 	.byte	0x04, 0x12
        /*006e*/ 	.short	(.L_34 - .L_33)
	.align		4
.L_33:
        /*0070*/ 	.word	index@(_Z21MetropolisDevice_evenPiS_Pff)
        /*0074*/ 	.word	0x00000000


	//----- nvinfo : EIATTR_MIN_STACK_SIZE
	.align		4
.L_34:
        /*0078*/ 	.byte	0x04, 0x12
        /*007a*/ 	.short	(.L_36 - .L_35)
	.align		4
.L_35:
        /*007c*/ 	.word	index@(_Z5resetv)
        /*0080*/ 	.word	0x00000000


	//----- nvinfo : EIATTR_MIN_STACK_SIZE
	.align		4
.L_36:
        /*0084*/ 	.byte	0x04, 0x12
        /*0086*/ 	.short	(.L_38 - .L_37)
	.align		4
.L_37:
        /*0088*/ 	.word	index@(_Z8CalcPropPiS_i)
        /*008c*/ 	.word	0x00000000
.L_38:


//--------------------- .nv.compat                --------------------------
	.section	.nv.compat,"",@"SHT_CUDA_COMPAT_INFO"
	.align	4
        /*0000*/ 	.byte	0x02, 0x09, 0x00, 0x00, 0x02, 0x02, 0x01, 0x00, 0x02, 0x05, 0x05, 0x00, 0x03, 0x07, 0x01, 0x01
        /*0010*/ 	.byte	0x02, 0x03, 0x00, 0x00, 0x02, 0x06, 0x01, 0x00, 0x04, 0x0b, 0x08, 0x00, 0x09, 0x00, 0x00, 0x00
        /*0020*/ 	.byte	0x00, 0x00, 0x00, 0x00


//--------------------- .nv.info._Z20MetropolisDevice_oddPiS_Pff --------------------------
	.section	.nv.info._Z20MetropolisDevice_oddPiS_Pff,"",@"SHT_CUDA_INFO"
	.sectionflags	@""
	.align	4


	//----- nvinfo : EIATTR_CUDA_API_VERSION
	.align		4
        /*0000*/ 	.byte	0x04, 0x37
        /*0002*/ 	.short	(.L_40 - .L_39)
.L_39:
        /*0004*/ 	.word	0x00000082


	//----- nvinfo : EIATTR_KPARAM_INFO
	.align		4
.L_40:
        /*0008*/ 	.byte	0x04, 0x17
        /*000a*/ 	.short	(.L_42 - .L_41)
.L_41:
        /*000c*/ 	.word	0x00000000
        /*0010*/ 	.short	0x0003
        /*0012*/ 	.short	0x0018
        /*0014*/ 	.byte	0x00, 0xf0, 0x11, 0x00


	//----- nvinfo : EIATTR_KPARAM_INFO
	.align		4
.L_42:
        /*0018*/ 	.byte	0x04, 0x17
        /*001a*/ 	.short	(.L_44 - .L_43)
.L_43:
        /*001c*/ 	.word	0x00000000
        /*0020*/ 	.short	0x0002
        /*0022*/ 	.short	0x0010
        /*0024*/ 	.byte	0x00, 0xf5, 0x21, 0x00


	//----- nvinfo : EIATTR_KPARAM_INFO
	.align		4
.L_44:
        /*0028*/ 	.byte	0x04, 0x17
        /*002a*/ 	.short	(.L_46 - .L_45)
.L_45:
        /*002c*/ 	.word	0x00000000
        /*0030*/ 	.short	0x0001
        /*0032*/ 	.short	0x0008
        /*0034*/ 	.byte	0x00, 0xf5, 0x21, 0x00


	//----- nvinfo : EIATTR_KPARAM_INFO
	.align		4
.L_46:
        /*0038*/ 	.byte	0x04, 0x17
        /*003a*/ 	.short	(.L_48 - .L_47)
.L_47:
        /*003c*/ 	.word	0x00000000
        /*0040*/ 	.short	0x0000
        /*0042*/ 	.short	0x0000
        /*0044*/ 	.byte	0x00, 0xf5, 0x21, 0x00


	//----- nvinfo : EIATTR_SPARSE_MMA_MASK
	.align		4
.L_48:
        /*0048*/ 	.byte	0x03, 0x50
        /*004a*/ 	.short	0x0000


	//----- nvinfo : EIATTR_MAXREG_COUNT
	.align		4
        /*004c*/ 	.byte	0x03, 0x1b
        /*004e*/ 	.short	0x00ff


	//----- nvinfo : EIATTR_MERCURY_ISA_VERSION
	.align		4
        /*0050*/ 	.byte	0x03, 0x5f
        /*0052*/ 	.short	0x0101


	//----- nvinfo : EIATTR_VRC_CTA_INIT_COUNT
	.align		4
        /*0054*/ 	.byte	0x02, 0x4a
	.zero		1
	.zero		1


	//----- nvinfo : EIATTR_EXIT_INSTR_OFFSETS
	.align		4
        /*0058*/ 	.byte	0x04, 0x1c
        /*005a*/ 	.short	(.L_50 - .L_49)


	//   ....[0]....
.L_49:
        /*005c*/ 	.word	0x000000f0


	//   ....[1]....
        /*0060*/ 	.word	0x000004a0


	//   ....[2]....
        /*0064*/ 	.word	0x00000520


	//----- nvinfo : EIATTR_CRS_STACK_SIZE
	.align		4
.L_50:
        /*0068*/ 	.byte	0x04, 0x1e
        /*006a*/ 	.short	(.L_52 - .L_51)
.L_51:
        /*006c*/ 	.word	0x00000000


	//----- nvinfo : EIATTR_CBANK_PARAM_SIZE
	.align		4
.L_52:
        /*0070*/ 	.byte	0x03, 0x19
        /*0072*/ 	.short	0x001c


	//----- nvinfo : EIATTR_PARAM_CBANK
	.align		4
        /*0074*/ 	.byte	0x04, 0x0a
        /*0076*/ 	.short	(.L_54 - .L_53)
	.align		4
.L_53:
        /*0078*/ 	.word	index@(.nv.constant0._Z20MetropolisDevice_oddPiS_Pff)
        /*007c*/ 	.short	0x0380
        /*007e*/ 	.short	0x001c


	//----- nvinfo : EIATTR_SW_WAR
	.align		4
.L_54:
        /*0080*/ 	.byte	0x04, 0x36
        /*0082*/ 	.short	(.L_56 - .L_55)
.L_55:
        /*0084*/ 	.word	0x00000008
.L_56:


//--------------------- .nv.info._Z21MetropolisDevice_evenPiS_Pff --------------------------
	.section	.nv.info._Z21MetropolisDevice_evenPiS_Pff,"",@"SHT_CUDA_INFO"
	.sectionflags	@""
	.align	4


	//----- nvinfo : EIATTR_CUDA_API_VERSION
	.align		4
        /*0000*/ 	.byte	0x04, 0x37
        /*0002*/ 	.short	(.L_58 - .L_57)
.L_57:
        /*0004*/ 	.word	0x00000082


	//----- nvinfo : EIATTR_KPARAM_INFO
	.align		4
.L_58:
        /*0008*/ 	.byte	0x04, 0x17
        /*000a*/ 	.short	(.L_60 - .L_59)
.L_59:
        /*000c*/ 	.word	0x00000000
        /*0010*/ 	.short	0x0003
        /*0012*/ 	.short	0x0018
        /*0014*/ 	.byte	0x00, 0xf0, 0x11, 0x00


	//----- nvinfo : EIATTR_KPARAM_INFO
	.align		4
.L_60:
        /*0018*/ 	.byte	0x04, 0x17
        /*001a*/ 	.short	(.L_62 - .L_61)
.L_61:
        /*001c*/ 	.word	0x00000000
        /*0020*/ 	.short	0x0002
        /*0022*/ 	.short	0x0010
        /*0024*/ 	.byte	0x00, 0xf5, 0x21, 0x00


	//----- nvinfo : EIATTR_KPARAM_INFO
	.align		4
.L_62:
        /*0028*/ 	.byte	0x04, 0x17
        /*002a*/ 	.short	(.L_64 - .L_63)
.L_63:
        /*002c*/ 	.word	0x00000000
        /*0030*/ 	.short	0x0001
        /*0032*/ 	.short	0x0008
        /*0034*/ 	.byte	0x00, 0xf5, 0x21, 0x00


	//----- nvinfo : EIATTR_KPARAM_INFO
	.align		4
.L_64:
        /*0038*/ 	.byte	0x04, 0x17
        /*003a*/ 	.short	(.L_66 - .L_65)
.L_65:
        /*003c*/ 	.word	0x00000000
        /*0040*/ 	.short	0x0000
        /*0042*/ 	.short	0x0000
        /*0044*/ 	.byte	0x00, 0xf5, 0x21, 0x00


	//----- nvinfo : EIATTR_SPARSE_MMA_MASK
	.align		4
.L_66:
        /*0048*/ 	.byte	0x03, 0x50
        /*004a*/ 	.short	0x0000


	//----- nvinfo : EIATTR_MAXREG_COUNT
	.align		4
        /*004c*/ 	.byte	0x03, 0x1b
        /*004e*/ 	.short	0x00ff


	//----- nvinfo : EIATTR_MERCURY_ISA_VERSION
	.align		4
        /*0050*/ 	.byte	0x03, 0x5f
        /*0052*/ 	.short	0x0101


	//----- nvinfo : EIATTR_VRC_CTA_INIT_COUNT
	.align		4
        /*0054*/ 	.byte	0x02, 0x4a
	.zero		1
	.zero		1


	//----- nvinfo : EIATTR_EXIT_INSTR_OFFSETS
	.align		4
        /*0058*/ 	.byte	0x04, 0x1c
        /*005a*/ 	.short	(.L_68 - .L_67)


	//   ....[0]....
.L_67:
        /*005c*/ 	.word	0x000000f0


	//   ....[1]....
        /*0060*/ 	.word	0x000004a0


	//   ....[2]....
        /*0064*/ 	.word	0x00000520


	//----- nvinfo : EIATTR_CRS_STACK_SIZE
	.align		4
.L_68:
        /*0068*/ 	.byte	0x04, 0x1e
        /*006a*/ 	.short	(.L_70 - .L_69)
.L_69:
        /*006c*/ 	.word	0x00000000


	//----- nvinfo : EIATTR_CBANK_PARAM_SIZE
	.align		4
.L_70:
        /*0070*/ 	.byte	0x03, 0x19
        /*0072*/ 	.short	0x001c


	//----- nvinfo : EIATTR_PARAM_CBANK
	.align		4
        /*0074*/ 	.byte	0x04, 0x0a
        /*0076*/ 	.short	(.L_72 - .L_71)
	.align		4
.L_71:
        /*0078*/ 	.word	index@(.nv.constant0._Z21MetropolisDevice_evenPiS_Pff)
        /*007c*/ 	.short	0x0380
        /*007e*/ 	.short	0x001c


	//----- nvinfo : EIATTR_SW_WAR
	.align		4
.L_72:
        /*0080*/ 	.byte	0x04, 0x36
        /*0082*/ 	.short	(.L_74 - .L_73)
.L_73:
        /*0084*/ 	.word	0x00000008
.L_74:


//--------------------- .nv.info._Z5resetv        --------------------------
	.section	.nv.info._Z5resetv,"",@"SHT_CUDA_INFO"
	.sectionflags	@""
	.align	4


	//----- nvinfo : EIATTR_CUDA_API_VERSION
	.align		4
        /*0000*/ 	.byte	0x04, 0x37
        /*0002*/ 	.short	(.L_76 - .L_75)
.L_75:
        /*0004*/ 	.word	0x00000082


	//----- nvinfo : EIATTR_SPARSE_MMA_MASK
	.align		4
.L_76:
        /*0008*/ 	.byte	0x03, 0x50
        /*000a*/ 	.short	0x0000


	//----- nvinfo : EIATTR_MAXREG_COUNT
	.align		4
        /*000c*/ 	.byte	0x03, 0x1b
        /*000e*/ 	.short	0x00ff


	//----- nvinfo : EIATTR_MERCURY_ISA_VERSION
	.align		4
        /*0010*/ 	.byte	0x03, 0x5f
        /*0012*/ 	.short	0x0101


	//----- nvinfo : EIATTR_VRC_CTA_INIT_COUNT
	.align		4
        /*0014*/ 	.byte	0x02, 0x4a
	.zero		1
	.zero		1


	//----- nvinfo : EIATTR_EXIT_INSTR_OFFSETS
	.align		4
        /*0018*/ 	.byte	0x04, 0x1c
        /*001a*/ 	.short	(.L_78 - .L_77)


	//   ....[0]....
.L_77:
        /*001c*/ 	.word	0x000000e0


	//   ....[1]....
        /*0020*/ 	.word	0x00000180


	//----- nvinfo : EIATTR_SW_WAR
	.align		4
.L_78:
        /*0024*/ 	.byte	0x04, 0x36
        /*0026*/ 	.short	(.L_80 - .L_79)
.L_79:
        /*0028*/ 	.word	0x00000008
.L_80:


//--------------------- .nv.info._Z8CalcPropPiS_i --------------------------
	.section	.nv.info._Z8CalcPropPiS_i,"",@"SHT_CUDA_INFO"
	.sectionflags	@""
	.align	4


	//----- nvinfo : EIATTR_CUDA_API_VERSION
	.align		4
        /*0000*/ 	.byte	0x04, 0x37
        /*0002*/ 	.short	(.L_82 - .L_81)
.L_81:
        /*0004*/ 	.word	0x00000082


	//----- nvinfo : EIATTR_KPARAM_INFO
	.align		4
.L_82:
        /*0008*/ 	.byte	0x04, 0x17
        /*000a*/ 	.short	(.L_84 - .L_83)
.L_83:
        /*000c*/ 	.word	0x00000000
        /*0010*/ 	.short	0x0002
        /*0012*/ 	.short	0x0010
        /*0014*/ 	.byte	0x00, 0xf0, 0x11, 0x00


	//----- nvinfo : EIATTR_KPARAM_INFO
	.align		4
.L_84:
        /*0018*/ 	.byte	0x04, 0x17
        /*001a*/ 	.short	(.L_86 - .L_85)
.L_85:
        /*001c*/ 	.word	0x00000000
        /*0020*/ 	.short	0x0001
        /*0022*/ 	.short	0x0008
        /*0024*/ 	.byte	0x00, 0xf5, 0x21, 0x00


	//----- nvinfo : EIATTR_KPARAM_INFO
	.align		4
.L_86:
        /*0028*/ 	.byte	0x04, 0x17
        /*002a*/ 	.short	(.L_88 - .L_87)
.L_87:
        /*002c*/ 	.word	0x00000000
        /*0030*/ 	.short	0x0000
        /*0032*/ 	.short	0x0000
        /*0034*/ 	.byte	0x00, 0xf5, 0x21, 0x00


	//----- nvinfo : EIATTR_SPARSE_MMA_MASK
	.align		4
.L_88:
        /*0038*/ 	.byte	0x03, 0x50
        /*003a*/ 	.short	0x0000


	//----- nvinfo : EIATTR_MAXREG_COUNT
	.align		4
        /*003c*/ 	.byte	0x03, 0x1b
        /*003e*/ 	.short	0x00ff


	//----- nvinfo : EIATTR_MERCURY_ISA_VERSION
	.align		4
        /*0040*/ 	.byte	0x03, 0x5f
        /*0042*/ 	.short	0x0101


	//----- nvinfo : EIATTR_INT_WARP_WIDE_INSTR_OFFSETS
	.align		4
        /*0044*/ 	.byte	0x04, 0x31
        /*0046*/ 	.short	(.L_90 - .L_89)


	//   ....[0]....
.L_89:
        /*0048*/ 	.word	0x00000110


	//   ....[1]....
        /*004c*/ 	.word	0x00000160


	//   ....[2]....
        /*0050*/ 	.word	0x000001c0


	//----- nvinfo : EIATTR_VRC_CTA_INIT_COUNT
	.align		4
.L_90:
        /*0054*/ 	.byte	0x02, 0x4a
	.zero		1
	.zero		1


	//----- nvinfo : EIATTR_EXIT_INSTR_OFFSETS
	.align		4
        /*0058*/ 	.byte	0x04, 0x1c
        /*005a*/ 	.short	(.L_92 - .L_91)


	//   ....[0]....
.L_91:
        /*005c*/ 	.word	0x000001f0


	//   ....[1]....
        /*0060*/ 	.word	0x00000380


	//----- nvinfo : EIATTR_CBANK_PARAM_SIZE
	.align		4
.L_92:
        /*0064*/ 	.byte	0x03, 0x19
        /*0066*/ 	.short	0x0014


	//----- nvinfo : EIATTR_PARAM_CBANK
	.align		4
        /*0068*/ 	.byte	0x04, 0x0a
        /*006a*/ 	.short	(.L_94 - .L_93)
	.align		4
.L_93:
        /*006c*/ 	.word	index@(.nv.constant0._Z8CalcPropPiS_i)
        /*0070*/ 	.short	0x0380
        /*0072*/ 	.short	0x0014


	//----- nvinfo : EIATTR_SW_WAR
	.align		4
.L_94:
        /*0074*/ 	.byte	0x04, 0x36
        /*0076*/ 	.short	(.L_96 - .L_95)
.L_95:
        /*0078*/ 	.word	0x00000008
.L_96:


//--------------------- .nv.callgraph             --------------------------
	.section	.nv.callgraph,"",@"SHT_CUDA_CALLGRAPH"
	.align	4
	.sectionentsize	8
	.align		4
        /*0000*/ 	.word	0x00000000
	.align		4
        /*0004*/ 	.word	0xffffffff
	.align		4
        /*0008*/ 	.word	0x00000000
	.align		4
        /*000c*/ 	.word	0xfffffffe
	.align		4
        /*0010*/ 	.word	0x00000000
	.align		4
        /*0014*/ 	.word	0xfffffffd
	.align		4
        /*0018*/ 	.word	0x00000000
	.align		4
        /*001c*/ 	.word	0xfffffffc


//--------------------- .nv.constant4             --------------------------
	.section	.nv.constant4,"a",@progbits
	.align	8
	.align		8
.nv.constant4:
        /*0000*/ 	.dword	precalc_xorwow_matrix
	.align		8
        /*0008*/ 	.dword	precalc_xorwow_offset_matrix
	.align		8
        /*0010*/ 	.dword	mrg32k3aM1
	.align		8
        /*0018*/ 	.dword	mrg32k3aM2
	.align		8
        /*0020*/ 	.dword	mrg32k3aM1SubSeq
	.align		8
        /*0028*/ 	.dword	mrg32k3aM2SubSeq
	.align		8
        /*0030*/ 	.dword	mrg32k3aM1Seq
	.align		8
        /*0038*/ 	.dword	mrg32k3aM2Seq
	.align		8
        /*0040*/ 	.dword	d_m
	.align		8
        /*0048*/ 	.dword	d_e
	.align		8
        /*0050*/ 	.dword	d_M
	.align		8
        /*0058*/ 	.dword	d_E
	.align		8
        /*0060*/ 	.dword	d_M2
	.align		8
        /*0068*/ 	.dword	d_E2


//--------------------- .nv.constant3             --------------------------
	.section	.nv.constant3,"a",@progbits
	.align	8
.nv.constant3:
	.type		__cr_lgamma_table,@object
	.size		__cr_lgamma_table,(.L_8 - __cr_lgamma_table)
__cr_lgamma_table:
        /*0000*/ 	.byte	0x00, 0x00, 0x00, 0x00, 0x00, 0x00, 0x00, 0x00, 0x00, 0x00, 0x00, 0x00, 0x00, 0x00, 0x00, 0x00
        /*0010*/ 	.byte	0xef, 0x39, 0xfa, 0xfe, 0x42, 0x2e, 0xe6, 0x3f, 0x02, 0x20, 0x2a, 0xfa, 0x0b, 0xab, 0xfc, 0x3f
        /*0020*/ 	.byte	0xf9, 0x2c, 0x92, 0x7c, 0xa7, 0x6c, 0x09, 0x40, 0xc9, 0x79, 0x44, 0x3c, 0x64, 0x26, 0x13, 0x40
        /*0030*/ 	.byte	0xca, 0x01, 0xcf, 0x3a, 0x27, 0x51, 0x1a, 0x40, 0x30, 0xcc, 0x2d, 0xf3, 0xe1, 0x0c, 0x21, 0x40
        /*0040*/ 	.byte	0x0d, 0xb7, 0xfc, 0x82, 0x8e, 0x35, 0x25, 0x40
.L_8:


//--------------------- .text._Z20MetropolisDevice_oddPiS_Pff --------------------------
	.section	.text._Z20MetropolisDevice_oddPiS_Pff,"ax",@progbits
	.align	128
        .global         _Z20MetropolisDevice_oddPiS_Pff
        .type           _Z20MetropolisDevice_oddPiS_Pff,@function
        .size           _Z20MetropolisDevice_oddPiS_Pff,(.L_x_8 - _Z20MetropolisDevice_oddPiS_Pff)
        .other          _Z20MetropolisDevice_oddPiS_Pff,@"STO_CUDA_ENTRY STV_DEFAULT"
_Z20MetropolisDevice_oddPiS_Pff:
.text._Z20MetropolisDevice_oddPiS_Pff:
[----:B------:R-:W-:Y:S01]  /*0000*/  LDC R1, c[0x0][0x37c] ;  /* 0x0000df00ff017b82 */ /* 0x000fe20000000800 */
[----:B------:R-:W0:Y:S07]  /*0010*/  S2R R0, SR_TID.X ;  /* 0x0000000000007919 */ /* 0x000e2e0000002100 */
[----:B------:R-:W0:Y:S01]  /*0020*/  LDC R11, c[0x0][0x360] ;  /* 0x0000d800ff0b7b82 */ /* 0x000e220000000800 */
[----:B------:R-:W1:Y:S07]  /*0030*/  S2R R5, SR_TID.Y ;  /* 0x0000000000057919 */ /* 0x000e6e0000002200 */
[----:B------:R-:W0:Y:S08]  /*0040*/  S2UR UR4, SR_CTAID.X ;  /* 0x00000000000479c3 */ /* 0x000e300000002500 */
[----:B------:R-:W1:Y:S08]  /*0050*/  S2UR UR5, SR_CTAID.Y ;  /* 0x00000000000579c3 */ /* 0x000e700000002600 */
[----:B------:R-:W1:Y:S01]  /*0060*/  LDC R4, c[0x0][0x364] ;  /* 0x0000d900ff047b82 */ /* 0x000e620000000800 */
[----:B0-----:R-:W-:Y:S01]  /*0070*/  IMAD R0, R11, UR4, R0 ;  /* 0x000000040b007c24 */ /* 0x001fe2000f8e0200 */
[----:B------:R-:W0:Y:S06]  /*0080*/  LDCU UR4, c[0x0][0x370] ;  /* 0x00006e00ff0477ac */ /* 0x000e2c0008000800 */
[----:B------:R-:W2:Y:S01]  /*0090*/  LDC R7, c[0x0][0x374] ;  /* 0x0000dd00ff077b82 */ /* 0x000ea20000000800 */
[----:B-1----:R-:W-:-:S02]  /*00a0*/  IMAD R5, R4, UR5, R5 ;  /* 0x0000000504057c24 */ /* 0x002fc4000f8e0205 */
[----:B0-----:R-:W-:-:S03]  /*00b0*/  IMAD R11, R11, UR4, RZ ;  /* 0x000000040b0b7c24 */ /* 0x001fc6000f8e02ff */
[----:B------:R-:W-:-:S04]  /*00c0*/  IADD3 R2, PT, PT, R0, R5, RZ ;  /* 0x0000000500027210 */ /* 0x000fc80007ffe0ff */
[----:B------:R-:W-:-:S04]  /*00d0*/  LOP3.LUT R2, R2, 0x1, RZ, 0xc0, !PT ;  /* 0x0000000102027812 */ /* 0x000fc800078ec0ff */
[----:B------:R-:W-:-:S13]  /*00e0*/  ISETP.NE.U32.AND P0, PT, R2, 0x1, PT ;  /* 0x000000010200780c */ /* 0x000fda0003f05070 */
[----:B------:R-:W-:Y:S05]  /*00f0*/  @P0 EXIT ;  /* 0x000000000000094d */ /* 0x000fea0003800000 */
[----:B------:R-:W0:Y:S01]  /*0100*/  LDC.64 R2, c[0x0][0x380] ;  /* 0x0000e000ff027b82 */ /* 0x000e220000000a00 */
[----:B------:R-:W-:Y:S01]  /*0110*/  IADD3 R6, PT, PT, R11, -0x1, RZ ;  /* 0xffffffff0b067810 */ /* 0x000fe20007ffe0ff */
[----:B--2---:R-:W-:Y:S01]  /*0120*/  IMAD R4, R4, R7, -0x1 ;  /* 0xffffffff04047424 */ /* 0x004fe200078e0207 */
[C---:B------:R-:W-:Y:S01]  /*0130*/  ISETP.NE.AND P2, PT, R5.reuse, RZ, PT ;  /* 0x000000ff0500720c */ /* 0x040fe20003f45270 */
[----:B------:R-:W1:Y:S01]  /*0140*/  LDCU.64 UR4, c[0x0][0x358] ;  /* 0x00006b00ff0477ac */ /* 0x000e620008000a00 */
[----:B------:R-:W-:Y:S02]  /*0150*/  ISETP.NE.AND P3, PT, R5, R6, PT ;  /* 0x000000060500720c */ /* 0x000fe40003f65270 */
[CC--:B------:R-:W-:Y:S01]  /*0160*/  ISETP.NE.AND P1, PT, R0.reuse, R4.reuse, PT ;  /* 0x000000040000720c */ /* 0x0c0fe20003f25270 */
[C---:B------:R-:W-:Y:S01]  /*0170*/  IMAD R4, R11.reuse, R4, RZ ;  /* 0x000000040b047224 */ /* 0x040fe200078e02ff */
[----:B------:R-:W-:Y:S02]  /*0180*/  IADD3 R7, PT, PT, -R11, RZ, RZ ;  /* 0x000000ff0b077210 */ /* 0x000fe40007ffe1ff */
[----:B------:R-:W-:Y:S01]  /*0190*/  ISETP.NE.AND P0, PT, R0, RZ, PT ;  /* 0x000000ff0000720c */ /* 0x000fe20003f05270 */
[----:B------:R-:W-:Y:S01]  /*01a0*/  IMAD R0, R5, R11, R0 ;  /* 0x0000000b05007224 */ /* 0x000fe200078e0200 */
[----:B------:R-:W-:-:S02]  /*01b0*/  SEL R13, R11, RZ, !P1 ;  /* 0x000000ff0b0d7207 */ /* 0x000fc40004800000 */
[C---:B------:R-:W-:Y:S02]  /*01c0*/  SEL R7, R4.reuse, R7, !P2 ;  /* 0x0000000704077207 */ /* 0x040fe40005000000 */
[----:B------:R-:W-:Y:S02]  /*01d0*/  IADD3 R4, PT, PT, -R4, RZ, RZ ;  /* 0x000000ff04047210 */ /* 0x000fe40007ffe1ff */
[----:B------:R-:W-:Y:S02]  /*01e0*/  SEL R5, R11, RZ, !P0 ;  /* 0x000000ff0b057207 */ /* 0x000fe40004000000 */
[C---:B------:R-:W-:Y:S02]  /*01f0*/  IADD3 R9, PT, PT, R0.reuse, -R13, RZ ;  /* 0x8000000d00097210 */ /* 0x040fe40007ffe0ff */
[----:B------:R-:W-:Y:S01]  /*0200*/  @!P3 MOV R11, R4 ;  /* 0x00000004000bb202 */ /* 0x000fe20000000f00 */
[C---:B------:R-:W-:Y:S01]  /*0210*/  IMAD.IADD R5, R0.reuse, 0x1, R5 ;  /* 0x0000000100057824 */ /* 0x040fe200078e0205 */
[----:B------:R-:W-:Y:S01]  /*0220*/  IADD3 R15, PT, PT, R0, R7, RZ ;  /* 0x00000007000f7210 */ /* 0x000fe20007ffe0ff */
[----:B0-----:R-:W-:-:S04]  /*0230*/  IMAD.WIDE R8, R9, 0x4, R2 ;  /* 0x0000000409087825 */ /* 0x001fc800078e0202 */
[----:B------:R-:W-:Y:S02]  /*0240*/  IMAD.IADD R17, R0, 0x1, R11 ;  /* 0x0000000100117824 */ /* 0x000fe400078e020b */
[----:B------:R-:W-:-:S04]  /*0250*/  IMAD.WIDE R6, R5, 0x4, R2 ;  /* 0x0000000405067825 */ /* 0x000fc800078e0202 */
[----:B------:R-:W-:Y:S02]  /*0260*/  IMAD.WIDE R10, R15, 0x4, R2 ;  /* 0x000000040f0a7825 */ /* 0x000fe400078e0202 */
[----:B-1----:R-:W2:Y:S02]  /*0270*/  LDG.E R6, desc[UR4][R6.64+-0x4] ;  /* 0xfffffc0406067981 */ /* 0x002ea4000c1e1900 */
[----:B------:R-:W-:Y:S02]  /*0280*/  IMAD.WIDE R4, R13, 0x4, R8 ;  /* 0x000000040d047825 */ /* 0x000fe400078e0208 */
[----:B------:R-:W2:Y:S02]  /*0290*/  LDG.E R9, desc[UR4][R8.64+0x4] ;  /* 0x0000040408097981 */ /* 0x000ea4000c1e1900 */
[----:B------:R-:W-:Y:S02]  /*02a0*/  IMAD.WIDE R2, R17, 0x4, R2 ;  /* 0x0000000411027825 */ /* 0x000fe400078e0202 */
[----:B------:R-:W2:Y:S04]  /*02b0*/  LDG.E R10, desc[UR4][R10.64] ;  /* 0x000000040a0a7981 */ /* 0x000ea8000c1e1900 */
[----:B------:R-:W3:Y:S04]  /*02c0*/  LDG.E R12, desc[UR4][R4.64] ;  /* 0x00000004040c7981 */ /* 0x000ee8000c1e1900 */
[----:B------:R-:W4:Y:S01]  /*02d0*/  LDG.E R2, desc[UR4][R2.64] ;  /* 0x0000000402027981 */ /* 0x000f22000c1e1900 */
[----:B------:R-:W-:Y:S01]  /*02e0*/  BSSY.RECONVERGENT B0, `(.L_x_0) ;  /* 0x000001d000007945 */ /* 0x000fe20003800200 */
[----:B--2---:R-:W-:-:S02]  /*02f0*/  IADD3 R15, PT, PT, R10, R9, R6 ;  /* 0x000000090a0f7210 */ /* 0x004fc40007ffe006 */
[----:B---3--:R-:W-:Y:S02]  /*0300*/  IADD3 R7, PT, PT, RZ, -R12, RZ ;  /* 0x8000000cff077210 */ /* 0x008fe40007ffe0ff */
[----:B------:R-:W0:Y:S01]  /*0310*/  LDC.64 R12, c[0x0][0x390] ;  /* 0x0000e400ff0c7b82 */ /* 0x000e220000000a00 */
[----:B----4-:R-:W-:-:S05]  /*0320*/  IADD3 R16, PT, PT, R2, R15, RZ ;  /* 0x0000000f02107210 */ /* 0x010fca0007ffe0ff */
[----:B------:R-:W-:Y:S02]  /*0330*/  IMAD R9, R7, R16, RZ ;  /* 0x0000001007097224 */ /* 0x000fe400078e02ff */
[----:B------:R-:W1:Y:S03]  /*0340*/  LDC.64 R14, c[0x0][0x388] ;  /* 0x0000e200ff0e7b82 */ /* 0x000e660000000a00 */
[----:B------:R-:W-:-:S05]  /*0350*/  I2FP.F32.S32 R6, R9 ;  /* 0x0000000900067245 */ /* 0x000fca0000201400 */
[----:B------:R-:W-:-:S05]  /*0360*/  FMUL R8, R6, -2 ;  /* 0xc000000006087820 */ /* 0x000fca0000400000 */
[----:B------:R-:W-:Y:S01]  /*0370*/  FSETP.GEU.AND P0, PT, R8, RZ, PT ;  /* 0x000000ff0800720b */ /* 0x000fe20003f0e000 */
[----:B0-----:R-:W-:-:S06]  /*0380*/  IMAD.WIDE R6, R0, 0x4, R12 ;  /* 0x0000000400067825 */ /* 0x001fcc00078e020c */
[----:B------:R0:W5:Y:S01]  /*0390*/  LDG.E R6, desc[UR4][R6.64] ;  /* 0x0000000406067981 */ /* 0x000162000c1e1900 */
[----:B-1----:R-:W-:-:S05]  /*03a0*/  IMAD.WIDE R2, R0, 0x4, R14 ;  /* 0x0000000400027825 */ /* 0x002fca00078e020e */
[----:B------:R0:W-:Y:S01]  /*03b0*/  STG.E desc[UR4][R2.64], R9 ;  /* 0x0000000902007986 */ /* 0x0001e2000c101904 */
[----:B------:R-:W-:Y:S05]  /*03c0*/  @!P0 BRA `(.L_x_1) ;  /* 0x0000000000388947 */ /* 0x000fea0003800000 */
[----:B------:R-:W1:Y:S01]  /*03d0*/  LDCU UR6, c[0x0][0x398] ;  /* 0x00007300ff0677ac */ /* 0x000e620008000800 */
[----:B0-----:R-:W-:Y:S02]  /*03e0*/  HFMA2 R7, -RZ, RZ, 0.96630859375, -0.0022525787353515625 ;  /* 0x3bbb989dff077431 */ /* 0x001fe400000001ff */
[----:B------:R-:W-:Y:S02]  /*03f0*/  IMAD.MOV.U32 R9, RZ, RZ, 0x437c0000 ;  /* 0x437c0000ff097424 */ /* 0x000fe400078e00ff */
[----:B-1----:R-:W-:-:S04]  /*0400*/  FMUL R8, R8, -UR6 ;  /* 0x8000000608087c20 */ /* 0x002fc80008400000 */
[----:B------:R-:W-:-:S04]  /*0410*/  FFMA.SAT R0, R8, R7, 0.5 ;  /* 0x3f00000008007423 */ /* 0x000fc80000002007 */
[----:B------:R-:W-:-:S04]  /*0420*/  FFMA.RM R0, R0, R9, 12582913 ;  /* 0x4b40000100007423 */ /* 0x000fc80000004009 */
[C---:B------:R-:W-:Y:S01]  /*0430*/  FADD R7, R0.reuse, -12583039 ;  /* 0xcb40007f00077421 */ /* 0x040fe20000000000 */
[----:B------:R-:W-:-:S03]  /*0440*/  SHF.L.U32 R0, R0, 0x17, RZ ;  /* 0x0000001700007819 */ /* 0x000fc600000006ff */
[----:B------:R-:W-:-:S04]  /*0450*/  FFMA R7, R8, 1.4426950216293334961, -R7 ;  /* 0x3fb8aa3b08077823 */ /* 0x000fc80000000807 */
[----:B------:R-:W-:-:S06]  /*0460*/  FFMA R7, R8, 1.925963033500011079e-08, R7 ;  /* 0x32a5706008077823 */ /* 0x000fcc0000000007 */
[----:B------:R-:W0:Y:S02]  /*0470*/  MUFU.EX2 R7, R7 ;  /* 0x0000000700077308 */ /* 0x000e240000000800 */
[----:B0-----:R-:W-:-:S05]  /*0480*/  FMUL R9, R0, R7 ;  /* 0x0000000700097220 */ /* 0x001fca0000400000 */
[----:B-----5:R-:W-:-:S13]  /*0490*/  FSETP.GT.AND P0, PT, R9, R6, PT ;  /* 0x000000060900720b */ /* 0x020fda0003f04000 */
[----:B------:R-:W-:Y:S05]  /*04a0*/  @!P0 EXIT ;  /* 0x000000000000894d */ /* 0x000fea0003800000 */
.L_x_1:
[----:B------:R-:W-:Y:S05]  /*04b0*/  BSYNC.RECONVERGENT B0 ;  /* 0x0000000000007941 */ /* 0x000fea0003800200 */
.L_x_0:
[----:B------:R-:W0:Y:S02]  /*04c0*/  LDG.E R0, desc[UR4][R4.64] ;  /* 0x0000000404007981 */ /* 0x000e24000c1e1900 */
[----:B0-----:R-:W-:-:S05]  /*04d0*/  IADD3 R7, PT, PT, -R0, RZ, RZ ;  /* 0x000000ff00077210 */ /* 0x001fca0007ffe1ff */
[----:B------:R-:W-:Y:S04]  /*04e0*/  STG.E desc[UR4][R4.64], R7 ;  /* 0x0000000704007986 */ /* 0x000fe8000c101904 */
[----:B------:R-:W2:Y:S02]  /*04f0*/  LDG.E R0, desc[UR4][R2.64] ;  /* 0x0000000402007981 */ /* 0x000ea4000c1e1900 */
[----:B--2---:R-:W-:-:S05]  /*0500*/  IADD3 R9, PT, PT, -R0, RZ, RZ ;  /* 0x000000ff00097210 */ /* 0x004fca0007ffe1ff */
[----:B------:R-:W-:Y:S01]  /*0510*/  STG.E desc[UR4][R2.64], R9 ;  /* 0x0000000902007986 */ /* 0x000fe2000c101904 */
[----:B------:R-:W-:Y:S05]  /*0520*/  EXIT ;  /* 0x000000000000794d */ /* 0x000fea0003800000 */
.L_x_2:
[----:B------:R-:W-:-:S00]  /*0530*/  BRA `(.L_x_2) ;  /* 0xfffffffc00fc7947 */ /* 0x000fc0000383ffff */
[----:B------:R-:W-:-:S00]  /*0540*/  NOP ;  /* 0x0000000000007918 */ /* 0x000fc00000000000 */
        /* <DEDUP_REMOVED lines=11> */
.L_x_8:


//--------------------- .text._Z21MetropolisDevice_evenPiS_Pff --------------------------
	.section	.text._Z21MetropolisDevice_evenPiS_Pff,"ax",@progbits
	.align	128
        .global         _Z21MetropolisDevice_evenPiS_Pff
        .type           _Z21MetropolisDevice_evenPiS_Pff,@function
        .size           _Z21MetropolisDevice_evenPiS_Pff,(.L_x_9 - _Z21MetropolisDevice_evenPiS_Pff)
        .other          _Z21MetropolisDevice_evenPiS_Pff,@"STO_CUDA_ENTRY STV_DEFAULT"
_Z21MetropolisDevice_evenPiS_Pff:
.text._Z21MetropolisDevice_evenPiS_Pff:
        /* <DEDUP_REMOVED lines=15> */
[----:B------:R-:W-:Y:S05]  /*00f0*/  @!P0 EXIT ;  /* 0x000000000000894d */ /* 0x000fea0003800000 */
        /* <DEDUP_REMOVED lines=12> */
[----:B------:R-:W-:Y:S01]  /*01c0*/  SEL R7, R4, R7, !P2 ;  /* 0x0000000704077207 */ /* 0x000fe20005000000 */
[----:B------:R-:W-:Y:S01]  /*01d0*/  IMAD.MOV R4, RZ, RZ, -R4 ;  /* 0x000000ffff047224 */ /* 0x000fe200078e0a04 */
[----:B------:R-:W-:Y:S02]  /*01e0*/  SEL R5, R11, RZ, !P0 ;  /* 0x000000ff0b057207 */ /* 0x000fe40004000000 */
[C---:B------:R-:W-:Y:S01]  /*01f0*/  IADD3 R9, PT, PT, R0.reuse, -R13, RZ ;  /* 0x8000000d00097210 */ /* 0x040fe20007ffe0ff */
[----:B------:R-:W-:Y:S01]  /*0200*/  @!P3 IMAD.MOV.U32 R11, RZ, RZ, R4 ;  /* 0x000000ffff0bb224 */ /* 0x000fe200078e0004 */
[C---:B------:R-:W-:Y:S02]  /*0210*/  IADD3 R5, PT, PT, R0.reuse, R5, RZ ;  /* 0x0000000500057210 */ /* 0x040fe40007ffe0ff */
[C---:B------:R-:W-:Y:S01]  /*0220*/  IADD3 R15, PT, PT, R0.reuse, R7, RZ ;  /* 0x00000007000f7210 */ /* 0x040fe20007ffe0ff */
[----:B0-----:R-:W-:Y:S01]  /*0230*/  IMAD.WIDE R8, R9, 0x4, R2 ;  /* 0x0000000409087825 */ /* 0x001fe200078e0202 */
[----:B------:R-:W-:-:S03]  /*0240*/  IADD3 R17, PT, PT, R0, R11, RZ ;  /* 0x0000000b00117210 */ /* 0x000fc60007ffe0ff */
[----:B------:R-:W-:-:S04]  /*0250*/  IMAD.WIDE R6, R5, 0x4, R2 ;  /* 0x0000000405067825 */ /* 0x000fc800078e0202 */
[----:B------:R-:W-:Y:S02]  /*0260*/  IMAD.WIDE R10, R15, 0x4, R2 ;  /* 0x000000040f0a7825 */ /* 0x000fe400078e0202 */
[----:B-1----:R-:W2:Y:S01]  /*0270*/  LDG.E R6, desc[UR4][R6.64+-0x4] ;  /* 0xfffffc0406067981 */ /* 0x002ea2000c1e1900 */
[----:B------:R-:W0:Y:S01]  /*0280*/  LDC.64 R14, c[0x0][0x390] ;  /* 0x0000e400ff0e7b82 */ /* 0x000e220000000a00 */
[----:B------:R-:W-:Y:S02]  /*0290*/  IMAD.WIDE R4, R13, 0x4, R8 ;  /* 0x000000040d047825 */ /* 0x000fe400078e0208 */
[----:B------:R-:W2:Y:S02]  /*02a0*/  LDG.E R9, desc[UR4][R8.64+0x4] ;  /* 0x0000040408097981 */ /* 0x000ea4000c1e1900 */
[----:B------:R-:W-:Y:S02]  /*02b0*/  IMAD.WIDE R12, R17, 0x4, R2 ;  /* 0x00000004110c7825 */ /* 0x000fe400078e0202 */
[----:B------:R-:W2:Y:S01]  /*02c0*/  LDG.E R10, desc[UR4][R10.64] ;  /* 0x000000040a0a7981 */ /* 0x000ea2000c1e1900 */
[----:B------:R-:W1:Y:S03]  /*02d0*/  LDC.64 R2, c[0x0][0x388] ;  /* 0x0000e200ff027b82 */ /* 0x000e660000000a00 */
[----:B------:R-:W3:Y:S04]  /*02e0*/  LDG.E R12, desc[UR4][R12.64] ;  /* 0x000000040c0c7981 */ /* 0x000ee8000c1e1900 */
[----:B------:R-:W4:Y:S01]  /*02f0*/  LDG.E R16, desc[UR4][R4.64] ;  /* 0x0000000404107981 */ /* 0x000f22000c1e1900 */
[----:B-1----:R-:W-:Y:S01]  /*0300*/  IMAD.WIDE R2, R0, 0x4, R2 ;  /* 0x0000000400027825 */ /* 0x002fe200078e0202 */
[----:B------:R-:W-:Y:S01]  /*0310*/  BSSY.RECONVERGENT B0, `(.L_x_3) ;  /* 0x000001a000007945 */ /* 0x000fe20003800200 */
[----:B--2---:R-:W-:-:S04]  /*0320*/  IADD3 R17, PT, PT, R10, R9, R6 ;  /* 0x000000090a117210 */ /* 0x004fc80007ffe006 */
[----:B---3--:R-:W-:Y:S01]  /*0330*/  IADD3 R17, PT, PT, R12, R17, RZ ;  /* 0x000000110c117210 */ /* 0x008fe20007ffe0ff */
[----:B----4-:R-:W-:-:S04]  /*0340*/  IMAD.MOV R6, RZ, RZ, -R16 ;  /* 0x000000ffff067224 */ /* 0x010fc800078e0a10 */
[----:B------:R-:W-:Y:S02]  /*0350*/  IMAD R17, R6, R17, RZ ;  /* 0x0000001106117224 */ /* 0x000fe400078e02ff */
[----:B0-----:R-:W-:-:S06]  /*0360*/  IMAD.WIDE R6, R0, 0x4, R14 ;  /* 0x0000000400067825 */ /* 0x001fcc00078e020e */
[----:B------:R0:W5:Y:S04]  /*0370*/  LDG.E R6, desc[UR4][R6.64] ;  /* 0x0000000406067981 */ /* 0x000168000c1e1900 */
[----:B------:R0:W-:Y:S01]  /*0380*/  STG.E desc[UR4][R2.64], R17 ;  /* 0x0000001102007986 */ /* 0x0001e2000c101904 */
[----:B------:R-:W-:-:S13]  /*0390*/  ISETP.GT.AND P0, PT, R17, RZ, PT ;  /* 0x000000ff1100720c */ /* 0x000fda0003f04270 */
[----:B0-----:R-:W-:Y:S05]  /*03a0*/  @P0 BRA `(.L_x_4) ;  /* 0x0000000000400947 */ /* 0x001fea0003800000 */
[----:B------:R-:W0:Y:S01]  /*03b0*/  LDCU UR6, c[0x0][0x398] ;  /* 0x00007300ff0677ac */ /* 0x000e220008000800 */
[----:B------:R-:W-:Y:S01]  /*03c0*/  SHF.L.U32 R0, R17, 0x1, RZ ;  /* 0x0000000111007819 */ /* 0x000fe200000006ff */
[----:B------:R-:W-:Y:S02]  /*03d0*/  HFMA2 R7, -RZ, RZ, 0.96630859375, -0.0022525787353515625 ;  /* 0x3bbb989dff077431 */ /* 0x000fe400000001ff */
[----:B------:R-:W-:Y:S01]  /*03e0*/  IMAD.MOV.U32 R8, RZ, RZ, 0x437c0000 ;  /* 0x437c0000ff087424 */ /* 0x000fe200078e00ff */
[----:B------:R-:W-:-:S05]  /*03f0*/  I2FP.F32.S32 R0, R0 ;  /* 0x0000000000007245 */ /* 0x000fca0000201400 */
[----:B0-----:R-:W-:-:S04]  /*0400*/  FMUL R0, R0, UR6 ;  /* 0x0000000600007c20 */ /* 0x001fc80008400000 */
[----:B------:R-:W-:-:S04]  /*0410*/  FFMA.SAT R7, R0, R7, 0.5 ;  /* 0x3f00000000077423 */ /* 0x000fc80000002007 */
[----:B------:R-:W-:-:S04]  /*0420*/  FFMA.RM R7, R7, R8, 12582913 ;  /* 0x4b40000107077423 */ /* 0x000fc80000004008 */
[C---:B------:R-:W-:Y:S01]  /*0430*/  FADD R9, R7.reuse, -12583039 ;  /* 0xcb40007f07097421 */ /* 0x040fe20000000000 */
[----:B------:R-:W-:-:S03]  /*0440*/  SHF.L.U32 R7, R7, 0x17, RZ ;  /* 0x0000001707077819 */ /* 0x000fc600000006ff */
[----:B------:R-:W-:-:S04]  /*0450*/  FFMA R9, R0, 1.4426950216293334961, -R9 ;  /* 0x3fb8aa3b00097823 */ /* 0x000fc80000000809 */
[----:B------:R-:W-:-:S04]  /*0460*/  FFMA R9, R0, 1.925963033500011079e-08, R9 ;  /* 0x32a5706000097823 */ /* 0x000fc80000000009 */
[----:B------:R-:W0:Y:S02]  /*0470*/  MUFU.EX2 R0, R9 ;  /* 0x0000000900007308 */ /* 0x000e240000000800 */
[----:B0-----:R-:W-:-:S05]  /*0480*/  FMUL R7, R7, R0 ;  /* 0x0000000007077220 */ /* 0x001fca0000400000 */
[----:B-----5:R-:W-:-:S13]  /*0490*/  FSETP.GT.AND P0, PT, R7, R6, PT ;  /* 0x000000060700720b */ /* 0x020fda0003f04000 */
[----:B------:R-:W-:Y:S05]  /*04a0*/  @!P0 EXIT ;  /* 0x000000000000894d */ /* 0x000fea0003800000 */
.L_x_4:
[----:B------:R-:W-:Y:S05]  /*04b0*/  BSYNC.RECONVERGENT B0 ;  /* 0x0000000000007941 */ /* 0x000fea0003800200 */
.L_x_3:
[----:B------:R-:W2:Y:S02]  /*04c0*/  LDG.E R0, desc[UR4][R4.64] ;  /* 0x0000000404007981 */ /* 0x000ea4000c1e1900 */
[----:B--2---:R-:W-:-:S05]  /*04d0*/  IADD3 R7, PT, PT, -R0, RZ, RZ ;  /* 0x000000ff00077210 */ /* 0x004fca0007ffe1ff */
[----:B------:R-:W-:Y:S04]  /*04e0*/  STG.E desc[UR4][R4.64], R7 ;  /* 0x0000000704007986 */ /* 0x000fe8000c101904 */
[----:B------:R-:W2:Y:S02]  /*04f0*/  LDG.E R0, desc[UR4][R2.64] ;  /* 0x0000000402007981 */ /* 0x000ea4000c1e1900 */
[----:B--2---:R-:W-:-:S05]  /*0500*/  IADD3 R9, PT, PT, -R0, RZ, RZ ;  /* 0x000000ff00097210 */ /* 0x004fca0007ffe1ff */
[----:B------:R-:W-:Y:S01]  /*0510*/  STG.E desc[UR4][R2.64], R9 ;  /* 0x0000000902007986 */ /* 0x000fe2000c101904 */
[----:B------:R-:W-:Y:S05]  /*0520*/  EXIT ;  /* 0x000000000000794d */ /* 0x000fea0003800000 */
.L_x_5:
        /* <DEDUP_REMOVED lines=13> */
.L_x_9:


//--------------------- .text._Z5resetv           --------------------------
	.section	.text._Z5resetv,"ax",@progbits
	.align	128
        .global         _Z5resetv
        .type           _Z5resetv,@function
        .size           _Z5resetv,(.L_x_10 - _Z5resetv)
        .other          _Z5resetv,@"STO_CUDA_ENTRY STV_DEFAULT"
_Z5resetv:
.text._Z5resetv:
[----:B------:R-:W-:Y:S01]  /*0000*/  LDC R1, c[0x0][0x37c] ;  /* 0x0000df00ff017b82 */ /* 0x000fe20000000800 */
[----:B------:R-:W0:Y:S07]  /*0010*/  S2R R0, SR_TID.X ;  /* 0x0000000000007919 */ /* 0x000e2e0000002100 */
[----:B------:R-:W0:Y:S01]  /*0020*/  S2UR UR4, SR_CTAID.X ;  /* 0x00000000000479c3 */ /* 0x000e220000002500 */
[----:B------:R-:W1:Y:S07]  /*0030*/  S2R R5, SR_TID.Y ;  /* 0x0000000000057919 */ /* 0x000e6e0000002200 */
[----:B------:R-:W0:Y:S08]  /*0040*/  LDC R3, c[0x0][0x360] ;  /* 0x0000d800ff037b82 */ /* 0x000e300000000800 */
[----:B------:R-:W1:Y:S08]  /*0050*/  S2UR UR5, SR_CTAID.Y ;  /* 0x00000000000579c3 */ /* 0x000e700000002600 */
[----:B------:R-:W1:Y:S01]  /*0060*/  LDC R2, c[0x0][0x364] ;  /* 0x0000d900ff027b82 */ /* 0x000e620000000800 */
[----:B------:R-:W2:Y:S01]  /*0070*/  LDCU UR6, c[0x0][0x370] ;  /* 0x00006e00ff0677ac */ /* 0x000ea20008000800 */
[----:B0-----:R-:W-:-:S02]  /*0080*/  IMAD R0, R3, UR4, R0 ;  /* 0x0000000403007c24 */ /* 0x001fc4000f8e0200 */
[----:B--2---:R-:W-:Y:S02]  /*0090*/  IMAD R3, R3, UR6, RZ ;  /* 0x0000000603037c24 */ /* 0x004fe4000f8e02ff */
[----:B-1----:R-:W-:-:S04]  /*00a0*/  IMAD R2, R2, UR5, R5 ;  /* 0x0000000502027c24 */ /* 0x002fc8000f8e0205 */
[----:B------:R-:W-:Y:S01]  /*00b0*/  IMAD R2, R2, R3, RZ ;  /* 0x0000000302027224 */ /* 0x000fe200078e02ff */
[----:B------:R-:W-:-:S04]  /*00c0*/  IADD3 R3, PT, PT, -R0, RZ, RZ ;  /* 0x000000ff00037210 */ /* 0x000fc80007ffe1ff */
[----:B------:R-:W-:-:S13]  /*00d0*/  ISETP.NE.AND P0, PT, R2, R3, PT ;  /* 0x000000030200720c */ /* 0x000fda0003f05270 */
[----:B------:R-:W-:Y:S05]  /*00e0*/  @P0 EXIT ;  /* 0x000000000000094d */ /* 0x000fea0003800000 */
[----:B------:R-:W0:Y:S01]  /*00f0*/  LDC.64 R2, c[0x4][0x50] ;  /* 0x01001400ff027b82 */ /* 0x000e220000000a00 */
[----:B------:R-:W0:Y:S07]  /*0100*/  LDCU.64 UR4, c[0x0][0x358] ;  /* 0x00006b00ff0477ac */ /* 0x000e2e0008000a00 */
[----:B------:R-:W1:Y:S08]  /*0110*/  LDC.64 R4, c[0x4][0x58] ;  /* 0x01001600ff047b82 */ /* 0x000e700000000a00 */
[----:B------:R-:W2:Y:S08]  /*0120*/  LDC.64 R6, c[0x4][0x60] ;  /* 0x01001800ff067b82 */ /* 0x000eb00000000a00 */
[----:B------:R-:W3:Y:S01]  /*0130*/  LDC.64 R8, c[0x4][0x68] ;  /* 0x01001a00ff087b82 */ /* 0x000ee20000000a00 */
[----:B0-----:R-:W-:Y:S04]  /*0140*/  STG.E desc[UR4][R2.64], RZ ;  /* 0x000000ff02007986 */ /* 0x001fe8000c101904 */
[----:B-1----:R-:W-:Y:S04]  /*0150*/  STG.E desc[UR4][R4.64], RZ ;  /* 0x000000ff04007986 */ /* 0x002fe8000c101904 */
[----:B--2---:R-:W-:Y:S04]  /*0160*/  STG.E desc[UR4][R6.64], RZ ;  /* 0x000000ff06007986 */ /* 0x004fe8000c101904 */
[----:B---3--:R-:W-:Y:S01]  /*0170*/  STG.E desc[UR4][R8.64], RZ ;  /* 0x000000ff08007986 */ /* 0x008fe2000c101904 */
[----:B------:R-:W-:Y:S05]  /*0180*/  EXIT ;  /* 0x000000000000794d */ /* 0x000fea0003800000 */
.L_x_6:
        /* <DEDUP_REMOVED lines=15> */
.L_x_10:


//--------------------- .text._Z8CalcPropPiS_i    --------------------------
	.section	.text._Z8CalcPropPiS_i,"ax",@progbits
	.align	128
        .global         _Z8CalcPropPiS_i
        .type           _Z8CalcPropPiS_i,@function
        .size           _Z8CalcPropPiS_i,(.L_x_11 - _Z8CalcPropPiS_i)
        .other          _Z8CalcPropPiS_i,@"STO_CUDA_ENTRY STV_DEFAULT"
_Z8CalcPropPiS_i:
.text._Z8CalcPropPiS_i:
[----:B------:R-:W-:Y:S01]  /*0000*/  LDC R1, c[0x0][0x37c] ;  /* 0x0000df00ff017b82 */ /* 0x000fe20000000800 */
[----:B------:R-:W0:Y:S01]  /*0010*/  S2R R3, SR_TID.Y ;  /* 0x0000000000037919 */ /* 0x000e220000002200 */
[----:B------:R-:W1:Y:S06]  /*0020*/  LDCU UR5, c[0x0][0x360] ;  /* 0x00006c00ff0577ac */ /* 0x000e6c0008000800 */
[----:B------:R-:W0:Y:S01]  /*0030*/  S2UR UR8, SR_CTAID.Y ;  /* 0x00000000000879c3 */ /* 0x000e220000002600 */
[----:B------:R-:W1:Y:S01]  /*0040*/  S2R R9, SR_TID.X ;  /* 0x0000000000097919 */ /* 0x000e620000002100 */
[----:B------:R-:W2:Y:S06]  /*0050*/  LDCU.64 UR6, c[0x0][0x358] ;  /* 0x00006b00ff0677ac */ /* 0x000eac0008000a00 */
[----:B------:R-:W0:Y:S08]  /*0060*/  LDC R0, c[0x0][0x364] ;  /* 0x0000d900ff007b82 */ /* 0x000e300000000800 */
[----:B------:R-:W3:Y:S08]  /*0070*/  S2UR UR4, SR_CTAID.X ;  /* 0x00000000000479c3 */ /* 0x000ef00000002500 */
[----:B------:R-:W3:Y:S08]  /*0080*/  LDC R7, c[0x0][0x370] ;  /* 0x0000dc00ff077b82 */ /* 0x000ef00000000800 */
[----:B------:R-:W4:Y:S01]  /*0090*/  LDC.64 R4, c[0x0][0x388] ;  /* 0x0000e200ff047b82 */ /* 0x000f220000000a00 */
[----:B0-----:R-:W-:-:S04]  /*00a0*/  IMAD R0, R0, UR8, R3 ;  /* 0x0000000800007c24 */ /* 0x001fc8000f8e0203 */
[----:B---3--:R-:W-:-:S03]  /*00b0*/  IMAD R0, R0, R7, UR4 ;  /* 0x0000000400007e24 */ /* 0x008fc6000f8e0207 */
[----:B------:R-:W0:Y:S01]  /*00c0*/  LDC.64 R6, c[0x0][0x380] ;  /* 0x0000e000ff067b82 */ /* 0x000e220000000a00 */
[----:B-1----:R-:W-:-:S04]  /*00d0*/  IMAD R9, R0, UR5, R9 ;  /* 0x0000000500097c24 */ /* 0x002fc8000f8e0209 */
[----:B----4-:R-:W-:-:S06]  /*00e0*/  IMAD.WIDE R4, R9, 0x4, R4 ;  /* 0x0000000409047825 */ /* 0x010fcc00078e0204 */
[----:B--2---:R-:W2:Y:S01]  /*00f0*/  LDG.E R4, desc[UR6][R4.64] ;  /* 0x0000000604047981 */ /* 0x004ea2000c1e1900 */
[----:B------:R-:W1:Y:S01]  /*0100*/  LDC.64 R2, c[0x4][0x40] ;  /* 0x01001000ff027b82 */ /* 0x000e620000000a00 */
[----:B------:R-:W-:Y:S01]  /*0110*/  VOTEU.ANY UR4, UPT, PT ;  /* 0x0000000000047886 */ /* 0x000fe200038e0100 */
[----:B------:R-:W3:Y:S01]  /*0120*/  S2R R0, SR_LANEID ;  /* 0x0000000000007919 */ /* 0x000ee20000000000 */
[----:B------:R-:W-:Y:S01]  /*0130*/  UFLO.U32 UR4, UR4 ;  /* 0x00000004000472bd */ /* 0x000fe200080e0000 */
[----:B0-----:R-:W-:-:S05]  /*0140*/  IMAD.WIDE R6, R9, 0x4, R6 ;  /* 0x0000000409067825 */ /* 0x001fca00078e0206 */
[----:B---3--:R-:W-:Y:S01]  /*0150*/  ISETP.EQ.U32.AND P1, PT, R0, UR4, PT ;  /* 0x0000000400007c0c */ /* 0x008fe2000bf22070 */
[----:B--2---:R-:W0:Y:S02]  /*0160*/  REDUX.SUM UR5, R4 ;  /* 0x00000000040573c4 */ /* 0x004e24000000c000 */
[----:B0-----:R-:W-:-:S10]  /*0170*/  MOV R11, UR5 ;  /* 0x00000005000b7c02 */ /* 0x001fd40008000f00 */
[----:B-1----:R0:W-:Y:S04]  /*0180*/  @P1 REDG.E.ADD.STRONG.GPU desc[UR6][R2.64], R11 ;  /* 0x0000000b0200198e */ /* 0x0021e8000c12e106 */
[----:B------:R-:W2:Y:S01]  /*0190*/  LDG.E R6, desc[UR6][R6.64] ;  /* 0x0000000606067981 */ /* 0x000ea2000c1e1900 */
[----:B------:R-:W1:Y:S01]  /*01a0*/  LDC.64 R4, c[0x4][0x48] ;  /* 0x01001200ff047b82 */ /* 0x000e620000000a00 */
[----:B------:R-:W-:-:S07]  /*01b0*/  ISETP.NE.AND P0, PT, R9, RZ, PT ;  /* 0x000000ff0900720c */ /* 0x000fce0003f05270 */
[----:B--2---:R-:W2:Y:S02]  /*01c0*/  REDUX.SUM UR4, R6 ;  /* 0x00000000060473c4 */ /* 0x004ea4000000c000 */
[----:B--2---:R-:W-:-:S05]  /*01d0*/  MOV R9, UR4 ;  /* 0x0000000400097c02 */ /* 0x004fca0008000f00 */
[----:B-1----:R0:W-:Y:S01]  /*01e0*/  @P1 REDG.E.ADD.STRONG.GPU desc[UR6][R4.64], R9 ;  /* 0x000000090400198e */ /* 0x0021e2000c12e106 */
[----:B------:R-:W-:Y:S05]  /*01f0*/  @P0 EXIT ;  /* 0x000000000000094d */ /* 0x000fea0003800000 */
[----:B------:R-:W1:Y:S01]  /*0200*/  LDC.64 R6, c[0x4][0x50] ;  /* 0x01001400ff067b82 */ /* 0x000e620000000a00 */
[----:B------:R-:W2:Y:S04]  /*0210*/  LDG.E R0, desc[UR6][R2.64] ;  /* 0x0000000602007981 */ /* 0x000ea8000c1e1900 */
[----:B-1----:R-:W3:Y:S03]  /*0220*/  LDG.E R10, desc[UR6][R6.64] ;  /* 0x00000006060a7981 */ /* 0x002ee6000c1e1900 */
[----:B0-----:R-:W0:Y:S01]  /*0230*/  LDC.64 R8, c[0x4][0x58] ;  /* 0x01001600ff087b82 */ /* 0x001e220000000a00 */
[----:B--2---:R-:W-:-:S04]  /*0240*/  IABS R15, R0 ;  /* 0x00000000000f7213 */ /* 0x004fc80000000000 */
[----:B---3--:R-:W-:-:S05]  /*0250*/  IADD3 R15, PT, PT, R10, R15, RZ ;  /* 0x0000000f0a0f7210 */ /* 0x008fca0007ffe0ff */
[----:B------:R1:W-:Y:S04]  /*0260*/  STG.E desc[UR6][R6.64], R15 ;  /* 0x0000000f06007986 */ /* 0x0003e8000c101906 */
[----:B------:R-:W2:Y:S04]  /*0270*/  LDG.E R14, desc[UR6][R4.64] ;  /* 0x00000006040e7981 */ /* 0x000ea8000c1e1900 */
[----:B0-----:R-:W2:Y:S01]  /*0280*/  LDG.E R13, desc[UR6][R8.64] ;  /* 0x00000006080d7981 */ /* 0x001ea2000c1e1900 */
[----:B------:R-:W0:Y:S01]  /*0290*/  LDC.64 R10, c[0x4][0x68] ;  /* 0x01001a00ff0a7b82 */ /* 0x000e220000000a00 */
[----:B--2---:R-:W-:-:S05]  /*02a0*/  IADD3 R17, PT, PT, R14, R13, RZ ;  /* 0x0000000d0e117210 */ /* 0x004fca0007ffe0ff */
[----:B------:R-:W-:Y:S04]  /*02b0*/  STG.E desc[UR6][R8.64], R17 ;  /* 0x0000001108007986 */ /* 0x000fe8000c101906 */
[----:B0-----:R-:W2:Y:S01]  /*02c0*/  LDG.E R19, desc[UR6][R10.64] ;  /* 0x000000060a137981 */ /* 0x001ea2000c1e1900 */
[----:B------:R-:W1:Y:S01]  /*02d0*/  LDC.64 R12, c[0x4][0x60] ;  /* 0x01001800ff0c7b82 */ /* 0x000e620000000a00 */
[----:B------:R-:W-:-:S05]  /*02e0*/  I2FP.F32.S32 R14, R14 ;  /* 0x0000000e000e7245 */ /* 0x000fca0000201400 */
[----:B------:R-:W-:-:S04]  /*02f0*/  FMUL R14, R14, R14 ;  /* 0x0000000e0e0e7220 */ /* 0x000fc80000400000 */
[----:B--2---:R-:W-:-:S05]  /*0300*/  FFMA R19, R14, 0.25, R19 ;  /* 0x3e8000000e137823 */ /* 0x004fca0000000013 */
[----:B------:R-:W-:Y:S04]  /*0310*/  STG.E desc[UR6][R10.64], R19 ;  /* 0x000000130a007986 */ /* 0x000fe8000c101906 */
[----:B-1----:R-:W2:Y:S01]  /*0320*/  LDG.E R7, desc[UR6][R12.64] ;  /* 0x000000060c077981 */ /* 0x002ea2000c1e1900 */
[----:B------:R-:W-:-:S05]  /*0330*/  I2FP.F32.S32 R0, R0 ;  /* 0x0000000000007245 */ /* 0x000fca0000201400 */
[----:B--2---:R-:W-:-:S05]  /*0340*/  FFMA R7, R0, R0, R7 ;  /* 0x0000000000077223 */ /* 0x004fca0000000007 */
[----:B------:R-:W-:Y:S04]  /*0350*/  STG.E desc[UR6][R12.64], R7 ;  /* 0x000000070c007986 */ /* 0x000fe8000c101906 */
[----:B------:R-:W-:Y:S04]  /*0360*/  STG.E desc[UR6][R2.64], RZ ;  /* 0x000000ff02007986 */ /* 0x000fe8000c101906 */
[----:B------:R-:W-:Y:S01]  /*0370*/  STG.E desc[UR6][R4.64], RZ ;  /* 0x000000ff04007986 */ /* 0x000fe2000c101906 */
[----:B------:R-:W-:Y:S05]  /*0380*/  EXIT ;  /* 0x000000000000794d */ /* 0x000fea0003800000 */
.L_x_7:
        /* <DEDUP_REMOVED lines=15> */
.L_x_11:


//--------------------- .nv.global.init           --------------------------
	.section	.nv.global.init,"aw",@progbits
	.align	4
.nv.global.init:
	.type		mrg32k3aM1SubSeq,@object
	.size		mrg32k3aM1SubSeq,(mrg32k3aM2SubSeq - mrg32k3aM1SubSeq)
mrg32k3aM1SubSeq:
        /*0000*/ 	.byte	0x0b, 0xcc, 0xee, 0x04, 0x73, 0x29, 0x8b, 0x6f, 0xf6, 0x53, 0x03, 0xf6, 0x23, 0xf6, 0xea, 0xda
        /* <DEDUP_REMOVED lines=125> */
	.type		mrg32k3aM2SubSeq,@object
	.size		mrg32k3aM2SubSeq,(mrg32k3aM1 - mrg32k3aM2SubSeq)
mrg32k3aM2SubSeq:
        /* <DEDUP_REMOVED lines=126> */
	.type		mrg32k3aM1,@object
	.size		mrg32k3aM1,(mrg32k3aM1Seq - mrg32k3aM1)
mrg32k3aM1:
        /* <DEDUP_REMOVED lines=144> */
	.type		mrg32k3aM1Seq,@object
	.size		mrg32k3aM1Seq,(mrg32k3aM2 - mrg32k3aM1Seq)
mrg32k3aM1Seq:
        /* <DEDUP_REMOVED lines=144> */
	.type		mrg32k3aM2,@object
	.size		mrg32k3aM2,(mrg32k3aM2Seq - mrg32k3aM2)
mrg32k3aM2:
        /* <DEDUP_REMOVED lines=144> */
	.type		mrg32k3aM2Seq,@object
	.size		mrg32k3aM2Seq,(precalc_xorwow_matrix - mrg32k3aM2Seq)
mrg32k3aM2Seq:
        /* <DEDUP_REMOVED lines=144> */
	.type		precalc_xorwow_matrix,@object
	.size		precalc_xorwow_matrix,(precalc_xorwow_offset_matrix - precalc_xorwow_matrix)
precalc_xorwow_matrix:
        /* <DEDUP_REMOVED lines=6400> */
	.type		precalc_xorwow_offset_matrix,@object
	.size		precalc_xorwow_offset_matrix,(.L_1 - precalc_xorwow_offset_matrix)
precalc_xorwow_offset_matrix:
        /* <DEDUP_REMOVED lines=6400> */
.L_1:


//--------------------- .nv.shared.reserved.0     --------------------------
	.section	.nv.shared.reserved.0,"aw",@nobits
	.weak		__nv_reservedSMEM_offset_0_alias
	.size		__nv_reservedSMEM_offset_0_alias, 0, 64
	.other		__nv_reservedSMEM_offset_0_alias,@"STO_CUDA_RESERVED_SHARED STV_DEFAULT"
__nv_reservedSMEM_offset_0_alias:
	.zero		0
	.zero		64


//--------------------- .nv.global                --------------------------
	.section	.nv.global,"aw",@nobits
	.align	4
.nv.global:
	.type		d_m,@object
	.size		d_m,(d_M2 - d_m)
d_m:
	.zero		4
	.type		d_M2,@object
	.size		d_M2,(d_M - d_M2)
d_M2:
	.zero		4
	.type		d_M,@object
	.size		d_M,(d_e - d_M)
d_M:
	.zero		4
	.type		d_e,@object
	.size		d_e,(d_E2 - d_e)
d_e:
	.zero		4
	.type		d_E2,@object
	.size		d_E2,(d_E - d_E2)
d_E2:
	.zero		4
	.type		d_E,@object
	.size		d_E,(.L_12 - d_E)
d_E:
	.zero		4
.L_12:


//--------------------- .nv.constant0._Z20MetropolisDevice_oddPiS_Pff --------------------------
	.section	.nv.constant0._Z20MetropolisDevice_oddPiS_Pff,"a",@progbits
	.sectionflags	@""
	.align	4
.nv.constant0._Z20MetropolisDevice_oddPiS_Pff:
	.zero		924


//--------------------- .nv.constant0._Z21MetropolisDevice_evenPiS_Pff --------------------------
	.section	.nv.constant0._Z21MetropolisDevice_evenPiS_Pff,"a",@progbits
	.sectionflags	@""
	.align	4
.nv.constant0._Z21MetropolisDevice_evenPiS_Pff:
	.zero		924


//--------------------- .nv.constant0._Z5resetv   --------------------------
	.section	.nv.constant0._Z5resetv,"a",@progbits
	.sectionflags	@""
	.align	4
.nv.constant0._Z5resetv:
	.zero		896


//--------------------- .nv.constant0._Z8CalcPropPiS_i --------------------------
	.section	.nv.constant0._Z8CalcPropPiS_i,"a",@progbits
	.sectionflags	@""
	.align	4
.nv.constant0._Z8CalcPropPiS_i:
	.zero		916


//--------------------- SYMBOLS --------------------------

	.type		.nv.reservedSmem.offset0,@object
	.size		.nv.reservedSmem.offset0,0x4
